	.headerflags	@"EF_CUDA_TEXMODE_UNIFIED EF_CUDA_64BIT_ADDRESS EF_CUDA_ACCELERATORS EF_CUDA_SM90 EF_CUDA_VIRTUAL_SM(EF_CUDA_SM90)"
	.elftype	@"ET_EXEC"


//--------------------- .nv.info                  --------------------------
	.section	.nv.info,"",@"SHT_CUDA_INFO"
	.align	4


	//----- nvinfo : EIATTR_REGCOUNT
	.align		4
        /*0000*/ 	.byte	0x04, 0x2f
        /*0002*/ 	.short	(.L_3 - .L_2)
	.align		4
.L_2:
        /*0004*/ 	.word	index@(triton_poi_fused__native_batch_norm_legit_no_training_convolution_elu_23)
        /*0008*/ 	.word	0x00000014


	//----- nvinfo : EIATTR_MIN_STACK_SIZE
	.align		4
.L_3:
        /*000c*/ 	.byte	0x04, 0x12
        /*000e*/ 	.short	(.L_5 - .L_4)
	.align		4
.L_4:
        /*0010*/ 	.word	index@(triton_poi_fused__native_batch_norm_legit_no_training_convolution_elu_23)
        /*0014*/ 	.word	0x00000000


	//----- nvinfo : EIATTR_FRAME_SIZE
	.align		4
.L_5:
        /*0018*/ 	.byte	0x04, 0x11
        /*001a*/ 	.short	(.L_7 - .L_6)
	.align		4
.L_6:
        /*001c*/ 	.word	index@(triton_poi_fused__native_batch_norm_legit_no_training_convolution_elu_23)
        /*0020*/ 	.word	0x00000000


	//----- nvinfo : EIATTR_MIN_STACK_SIZE
	.align		4
.L_7:
        /*0024*/ 	.byte	0x04, 0x12
        /*0026*/ 	.short	(.L_9 - .L_8)
	.align		4
.L_8:
        /*0028*/ 	.word	index@(triton_poi_fused__native_batch_norm_legit_no_training_convolution_elu_23)
        /*002c*/ 	.word	0x00000000
.L_9:


//--------------------- .nv.info.triton_poi_fused__native_batch_norm_legit_no_training_convolution_elu_23 --------------------------
	.section	.nv.info.triton_poi_fused__native_batch_norm_legit_no_training_convolution_elu_23,"",@"SHT_CUDA_INFO"
	.sectionflags	@""
	.align	4


	//----- nvinfo : EIATTR_CUDA_API_VERSION
	.align		4
        /*0000*/ 	.byte	0x04, 0x37
        /*0002*/ 	.short	(.L_11 - .L_10)
.L_10:
        /*0004*/ 	.word	0x0000007c


	//----- nvinfo : EIATTR_KPARAM_INFO
	.align		4
.L_11:
        /*0008*/ 	.byte	0x04, 0x17
        /*000a*/ 	.short	(.L_13 - .L_12)
.L_12:
        /*000c*/ 	.word	0x00000000
        /*0010*/ 	.short	0x0007
        /*0012*/ 	.short	0x0038
        /*0014*/ 	.byte	0x00, 0xf0, 0x11, 0x00


	//----- nvinfo : EIATTR_KPARAM_INFO
	.align		4
.L_13:
        /*0018*/ 	.byte	0x04, 0x17
        /*001a*/ 	.short	(.L_15 - .L_14)
.L_14:
        /*001c*/ 	.word	0x00000000
        /*0020*/ 	.short	0x0006
        /*0022*/ 	.short	0x0030
        /*0024*/ 	.byte	0x00, 0xf4, 0x21, 0x00


	//----- nvinfo : EIATTR_KPARAM_INFO
	.align		4
.L_15:
        /*0028*/ 	.byte	0x04, 0x17
        /*002a*/ 	.short	(.L_17 - .L_16)
.L_16:
        /*002c*/ 	.word	0x00000000
        /*0030*/ 	.short	0x0005
        /*0032*/ 	.short	0x0028
        /*0034*/ 	.byte	0x00, 0xf4, 0x21, 0x00


	//----- nvinfo : EIATTR_KPARAM_INFO
	.align		4
.L_17:
        /*0038*/ 	.byte	0x04, 0x17
        /*003a*/ 	.short	(.L_19 - .L_18)
.L_18:
        /*003c*/ 	.word	0x00000000
        /*0040*/ 	.short	0x0004
        /*0042*/ 	.short	0x0020
        /*0044*/ 	.byte	0x00, 0xf4, 0x21, 0x00


	//----- nvinfo : EIATTR_KPARAM_INFO
	.align		4
.L_19:
        /*0048*/ 	.byte	0x04, 0x17
        /*004a*/ 	.short	(.L_21 - .L_20)
.L_20:
        /*004c*/ 	.word	0x00000000
        /*0050*/ 	.short	0x0003
        /*0052*/ 	.short	0x0018
        /*0054*/ 	.byte	0x00, 0xf4, 0x21, 0x00


	//----- nvinfo : EIATTR_KPARAM_INFO
	.align		4
.L_21:
        /*0058*/ 	.byte	0x04, 0x17
        /*005a*/ 	.short	(.L_23 - .L_22)
.L_22:
        /*005c*/ 	.word	0x00000000
        /*0060*/ 	.short	0x0002
        /*0062*/ 	.short	0x0010
        /*0064*/ 	.byte	0x00, 0xf4, 0x21, 0x00


	//----- nvinfo : EIATTR_KPARAM_INFO
	.align		4
.L_23:
        /*0068*/ 	.byte	0x04, 0x17
        /*006a*/ 	.short	(.L_25 - .L_24)
.L_24:
        /*006c*/ 	.word	0x00000000
        /*0070*/ 	.short	0x0001
        /*0072*/ 	.short	0x0008
        /*0074*/ 	.byte	0x00, 0xf4, 0x21, 0x00


	//----- nvinfo : EIATTR_KPARAM_INFO
	.align		4
.L_25:
        /*0078*/ 	.byte	0x04, 0x17
        /*007a*/ 	.short	(.L_27 - .L_26)
.L_26:
        /*007c*/ 	.word	0x00000000
        /*0080*/ 	.short	0x0000
        /*0082*/ 	.short	0x0000
        /*0084*/ 	.byte	0x00, 0xf4, 0x21, 0x00


	//----- nvinfo : EIATTR_SPARSE_MMA_MASK
	.align		4
.L_27:
        /*0088*/ 	.byte	0x03, 0x50
        /*008a*/ 	.short	0x0000


	//----- nvinfo : EIATTR_MAXREG_COUNT
	.align		4
        /*008c*/ 	.byte	0x03, 0x1b
        /*008e*/ 	.short	0x00ff


	//----- nvinfo : EIATTR_EXIT_INSTR_OFFSETS
	.align		4
        /*0090*/ 	.byte	0x04, 0x1c
        /*0092*/ 	.short	(.L_29 - .L_28)


	//   ....[0]....
.L_28:
        /*0094*/ 	.word	0x00000620


	//----- nvinfo : EIATTR_REQNTID
	.align		4
.L_29:
        /*0098*/ 	.byte	0x04, 0x10
        /*009a*/ 	.short	(.L_31 - .L_30)
.L_30:
        /*009c*/ 	.word	0x00000100
        /*00a0*/ 	.word	0x00000001
        /*00a4*/ 	.word	0x00000001


	//----- nvinfo : EIATTR_CBANK_PARAM_SIZE
	.align		4
.L_31:
        /*00a8*/ 	.byte	0x03, 0x19
        /*00aa*/ 	.short	0x003c


	//----- nvinfo : EIATTR_PARAM_CBANK
	.align		4
        /*00ac*/ 	.byte	0x04, 0x0a
        /*00ae*/ 	.short	(.L_33 - .L_32)
	.align		4
.L_32:
        /*00b0*/ 	.word	index@(.nv.constant0.triton_poi_fused__native_batch_norm_legit_no_training_convolution_elu_23)
        /*00b4*/ 	.short	0x0210
        /*00b6*/ 	.short	0x003c


	//----- nvinfo : EIATTR_SW_WAR
	.align		4
.L_33:
        /*00b8*/ 	.byte	0x04, 0x36
        /*00ba*/ 	.short	(.L_35 - .L_34)
.L_34:
        /*00bc*/ 	.word	0x00000008
.L_35:


//--------------------- .nv.callgraph             --------------------------
	.section	.nv.callgraph,"",@"SHT_CUDA_CALLGRAPH"
	.align	4
	.sectionentsize	8
	.align		4
        /*0000*/ 	.word	0x00000000
	.align		4
        /*0004*/ 	.word	0xffffffff
	.align		4
        /*0008*/ 	.word	0x00000000
	.align		4
        /*000c*/ 	.word	0xfffffffe
	.align		4
        /*0010*/ 	.word	0x00000000
	.align		4
        /*0014*/ 	.word	0xfffffffd
	.align		4
        /*0018*/ 	.word	0x00000000
	.align		4
        /*001c*/ 	.word	0xfffffffc


//--------------------- .nv.constant4             --------------------------
	.section	.nv.constant4,"a",@progbits
	.align	8
	.align		8
.nv.constant4:
        /*0000*/ 	.dword	_$_str
	.align		8
        /*0008*/ 	.dword	_$_str_$_2


//--------------------- .text.triton_poi_fused__native_batch_norm_legit_no_training_convolution_elu_23 --------------------------
	.section	.text.triton_poi_fused__native_batch_norm_legit_no_training_convolution_elu_23,"ax",@progbits
	.align	128
        .global         triton_poi_fused__native_batch_norm_legit_no_training_convolution_elu_23
        .type           triton_poi_fused__native_batch_norm_legit_no_training_convolution_elu_23,@function
        .size           triton_poi_fused__native_batch_norm_legit_no_training_convolution_elu_23,(.L_x_1 - triton_poi_fused__native_batch_norm_legit_no_training_convolution_elu_23)
        .other          triton_poi_fused__native_batch_norm_legit_no_training_convolution_elu_23,@"STO_CUDA_ENTRY STV_DEFAULT"
triton_poi_fused__native_batch_norm_legit_no_training_convolution_elu_23:
.text.triton_poi_fused__native_batch_norm_legit_no_training_convolution_elu_23:
[----:B------:R-:W-:Y:S08]  /*0000*/  LDC R1, c[0x0][0x28] ;  /* 0x00000a00ff017b82 */ /* 0x000ff00000000800 */
[----:B------:R-:W1:Y:S01]  /*0010*/  LDC.64 R2, c[0x0][0x230] ;  /* 0x00008c00ff027b82 */ /* 0x000e620000000a00 */
[----:B------:R-:W-:Y:S01]  /*0020*/  ULDC.64 UR4, c[0x0][0x208] ;  /* 0x0000820000047ab9 */ /* 0x000fe20000000a00 */
[----:B------:R-:W2:Y:S01]  /*0030*/  S2R R0, SR_TID.X ;  /* 0x0000000000007919 */ /* 0x000ea20000002100 */
[----:B------:R-:W3:Y:S05]  /*0040*/  S2R R15, SR_CTAID.X ;  /* 0x00000000000f7919 */ /* 0x000eea0000002500 */
[----:B------:R-:W4:Y:S01]  /*0050*/  LDC.64 R4, c[0x0][0x210] ;  /* 0x00008400ff047b82 */ /* 0x000f220000000a00 */
[----:B-1----:R4:W5:Y:S07]  /*0060*/  LDG.E R14, desc[UR4][R2.64] ;  /* 0x00000004020e7981 */ /* 0x00296e000c1e1900 */
[----:B------:R-:W1:Y:S08]  /*0070*/  LDC.64 R6, c[0x0][0x220] ;  /* 0x00008800ff067b82 */ /* 0x000e700000000a00 */
[----:B------:R-:W1:Y:S01]  /*0080*/  LDC.64 R8, c[0x0][0x228] ;  /* 0x00008a00ff087b82 */ /* 0x000e620000000a00 */
[----:B--2---:R-:W-:-:S04]  /*0090*/  SHF.L.U32 R0, R0, 0x1, RZ ;  /* 0x0000000100007819 */ /* 0x004fc800000006ff */
[----:B------:R-:W-:-:S03]  /*00a0*/  LOP3.LUT R0, R0, 0x1fe, RZ, 0xc0, !PT ;  /* 0x000001fe00007812 */ /* 0x000fc600078ec0ff */
[----:B------:R-:W2:Y:S01]  /*00b0*/  LDC.64 R10, c[0x0][0x238] ;  /* 0x00008e00ff0a7b82 */ /* 0x000ea20000000a00 */
[----:B---3--:R-:W-:-:S05]  /*00c0*/  LEA R0, R15, R0, 0x9 ;  /* 0x000000000f007211 */ /* 0x008fca00078e48ff */
[----:B----4-:R-:W-:Y:S02]  /*00d0*/  IMAD.WIDE R2, R0, 0x4, R4 ;  /* 0x0000000400027825 */ /* 0x010fe400078e0204 */
[----:B------:R-:W3:Y:S01]  /*00e0*/  LDC.64 R12, c[0x0][0x240] ;  /* 0x00009000ff0c7b82 */ /* 0x000ee20000000a00 */
[----:B-1----:R-:W4:Y:S04]  /*00f0*/  LDG.E R6, desc[UR4][R6.64] ;  /* 0x0000000406067981 */ /* 0x002f28000c1e1900 */
[----:B------:R-:W4:Y:S04]  /*0100*/  LDG.E.64 R4, desc[UR4][R2.64] ;  /* 0x0000000402047981 */ /* 0x000f28000c1e1b00 */
[----:B0-----:R-:W4:Y:S04]  /*0110*/  LDG.E R8, desc[UR4][R8.64] ;  /* 0x0000000408087981 */ /* 0x001f28000c1e1900 */
[----:B--2---:R-:W2:Y:S04]  /*0120*/  LDG.E R10, desc[UR4][R10.64] ;  /* 0x000000040a0a7981 */ /* 0x004ea8000c1e1900 */
[----:B---3--:R-:W2:Y:S01]  /*0130*/  LDG.E R13, desc[UR4][R12.64] ;  /* 0x000000040c0d7981 */ /* 0x008ea2000c1e1900 */
[----:B------:R-:W-:Y:S01]  /*0140*/  HFMA2.MMA R16, -RZ, RZ, 1.625, 0 ;  /* 0x3e800000ff107435 */ /* 0x000fe200000001ff */
[----:B-----5:R-:W-:-:S04]  /*0150*/  FADD R14, R14, 9.9999997473787516356e-06 ;  /* 0x3727c5ac0e0e7421 */ /* 0x020fc80000000000 */
[----:B------:R-:W0:Y:S02]  /*0160*/  MUFU.SQRT R15, R14 ;  /* 0x0000000e000f7308 */ /* 0x000e240000002000 */
[C---:B0-----:R-:W-:Y:S02]  /*0170*/  FSETP.GT.AND P0, PT, R15.reuse, 8.50705917302346158658e+37, PT ;  /* 0x7e8000000f00780b */ /* 0x041fe40003f04000 */
[----:B------:R-:W-:Y:S02]  /*0180*/  FSETP.GEU.AND P1, PT, R15, 1.175494350822287508e-38, PT ;  /* 0x008000000f00780b */ /* 0x000fe40003f2e000 */
[----:B------:R-:W-:Y:S01]  /*0190*/  FSEL R16, R16, 1, P0 ;  /* 0x3f80000010107808 */ /* 0x000fe20000000000 */
[--C-:B----4-:R-:W-:Y:S01]  /*01a0*/  FADD R4, R4, R6.reuse ;  /* 0x0000000604047221 */ /* 0x110fe20000000000 */
[----:B------:R-:W-:-:S07]  /*01b0*/  FADD R5, R5, R6 ;  /* 0x0000000605057221 */ /* 0x000fce0000000000 */
[----:B------:R-:W-:Y:S02]  /*01c0*/  @P0 FMUL R15, R15, 0.25 ;  /* 0x3e8000000f0f0820 */ /* 0x000fe40000400000 */
[----:B------:R-:W-:Y:S01]  /*01d0*/  @!P1 FMUL R16, R16, 16777216 ;  /* 0x4b80000010109820 */ /* 0x000fe20000400000 */
[C---:B------:R-:W-:Y:S01]  /*01e0*/  FADD R7, -R8.reuse, R4 ;  /* 0x0000000408077221 */ /* 0x040fe20000000100 */
[----:B------:R-:W-:Y:S01]  /*01f0*/  @!P1 FMUL R15, R15, 16777216 ;  /* 0x4b8000000f0f9820 */ /* 0x000fe20000400000 */
[----:B------:R-:W-:Y:S01]  /*0200*/  FADD R8, -R8, R5 ;  /* 0x0000000508087221 */ /* 0x000fe20000000100 */
[----:B------:R-:W-:Y:S04]  /*0210*/  STG.E.64 desc[UR4][R2.64], R4 ;  /* 0x0000000402007986 */ /* 0x000fe8000c101b04 */
[----:B------:R-:W0:Y:S02]  /*0220*/  MUFU.RCP R15, R15 ;  /* 0x0000000f000f7308 */ /* 0x000e240000001000 */
[----:B0-----:R-:W-:Y:S01]  /*0230*/  FMUL R16, R15, R16 ;  /* 0x000000100f107220 */ /* 0x001fe20000400000 */
[----:B------:R-:W-:-:S03]  /*0240*/  MOV R15, 0x3ab5ebe6 ;  /* 0x3ab5ebe6000f7802 */ /* 0x000fc60000000f00 */
[-C--:B------:R-:W-:Y:S01]  /*0250*/  FMUL R6, R7, R16.reuse ;  /* 0x0000001007067220 */ /* 0x080fe20000400000 */
[----:B------:R-:W-:-:S03]  /*0260*/  FMUL R8, R8, R16 ;  /* 0x0000001008087220 */ /* 0x000fc60000400000 */
[C-C-:B--2---:R-:W-:Y:S01]  /*0270*/  FFMA R6, R10.reuse, R6, R13.reuse ;  /* 0x000000060a067223 */ /* 0x144fe2000000000d */
[----:B------:R-:W-:-:S03]  /*0280*/  FFMA R7, R10, R8, R13 ;  /* 0x000000080a077223 */ /* 0x000fc6000000000d */
[C---:B------:R-:W-:Y:S01]  /*0290*/  FMUL R9, R6.reuse, 1.4426950216293334961 ;  /* 0x3fb8aa3b06097820 */ /* 0x040fe20000400000 */
[C---:B------:R-:W-:Y:S01]  /*02a0*/  FMUL R10, R7.reuse, 1.4426950216293334961 ;  /* 0x3fb8aa3b070a7820 */ /* 0x040fe20000400000 */
[----:B------:R-:W-:Y:S01]  /*02b0*/  FADD.FTZ R8, |R6|, -RZ ;  /* 0x800000ff06087221 */ /* 0x000fe20000010200 */
[----:B------:R-:W-:-:S03]  /*02c0*/  FADD.FTZ R11, |R7|, -RZ ;  /* 0x800000ff070b7221 */ /* 0x000fc60000010200 */
[----:B------:R-:W0:Y:S01]  /*02d0*/  FRND R9, R9 ;  /* 0x0000000900097307 */ /* 0x000e220000201000 */
[----:B------:R-:W-:Y:S02]  /*02e0*/  FSETP.GEU.AND P0, PT, R8, 0.40999999642372131348, PT ;  /* 0x3ed1eb850800780b */ /* 0x000fe40003f0e000 */
[----:B------:R-:W-:-:S05]  /*02f0*/  FSETP.GEU.AND P1, PT, R11, 0.40999999642372131348, PT ;  /* 0x3ed1eb850b00780b */ /* 0x000fca0003f2e000 */
[----:B------:R-:W1:Y:S01]  /*0300*/  FRND R10, R10 ;  /* 0x0000000a000a7307 */ /* 0x000e620000201000 */
[----:B0-----:R-:W-:Y:S02]  /*0310*/  FSEL R11, R9, RZ, P0 ;  /* 0x000000ff090b7208 */ /* 0x001fe40000000000 */
[----:B------:R-:W-:Y:S02]  /*0320*/  FSETP.NEU.AND P0, PT, R7, RZ, PT ;  /* 0x000000ff0700720b */ /* 0x000fe40003f0d000 */
[C---:B------:R-:W-:Y:S01]  /*0330*/  FSETP.NEU.AND P4, PT, R11.reuse, 128, PT ;  /* 0x430000000b00780b */ /* 0x040fe20003f8d000 */
[----:B------:R-:W-:Y:S01]  /*0340*/  FFMA.FTZ R12, -R11, 0.693145751953125, R6 ;  /* 0x3f3172000b0c7823 */ /* 0x000fe20000010106 */
[----:B-1----:R-:W-:-:S03]  /*0350*/  FSEL R8, R10, RZ, P1 ;  /* 0x000000ff0a087208 */ /* 0x002fc60000800000 */
[C---:B------:R-:W-:Y:S01]  /*0360*/  FFMA.FTZ R9, -R11.reuse, 1.428606765330187045e-06, R12 ;  /* 0x35bfbe8e0b097823 */ /* 0x040fe2000001010c */
[----:B------:R-:W-:Y:S02]  /*0370*/  FSEL R10, R11, 127, P4 ;  /* 0x42fe00000b0a7808 */ /* 0x000fe40002000000 */
[C---:B------:R-:W-:Y:S01]  /*0380*/  FSETP.NEU.AND P2, PT, R8.reuse, 128, PT ;  /* 0x430000000800780b */ /* 0x040fe20003f4d000 */
[C---:B------:R-:W-:Y:S01]  /*0390*/  FFMA.FTZ R13, -R8.reuse, 0.693145751953125, R7 ;  /* 0x3f317200080d7823 */ /* 0x040fe20000010107 */
[C---:B------:R-:W-:Y:S01]  /*03a0*/  FFMA.FTZ R14, R9.reuse, R15, 0.0083824126049876213074 ;  /* 0x3c095663090e7423 */ /* 0x040fe2000001000f */
[----:B------:R-:W-:Y:S01]  /*03b0*/  MUFU.EX2 R12, R10 ;  /* 0x0000000a000c7308 */ /* 0x000fe20000000800 */
[C---:B------:R-:W-:Y:S01]  /*03c0*/  FSEL R11, R8.reuse, 127, P2 ;  /* 0x42fe0000080b7808 */ /* 0x040fe20001000000 */
[----:B------:R-:W-:Y:S01]  /*03d0*/  FFMA.FTZ R16, -R8, 1.428606765330187045e-06, R13 ;  /* 0x35bfbe8e08107823 */ /* 0x000fe2000001010d */
[----:B------:R-:W-:Y:S01]  /*03e0*/  FFMA.FTZ R14, R9, R14, 0.041667830199003219604 ;  /* 0x3d2aabe3090e7423 */ /* 0x000fe2000001000e */
[----:B------:R-:W-:-:S02]  /*03f0*/  FSETP.NEU.AND P1, PT, R6, RZ, PT ;  /* 0x000000ff0600720b */ /* 0x000fc40003f2d000 */
[C---:B------:R-:W-:Y:S01]  /*0400*/  FFMA.FTZ R13, R16.reuse, R15, 0.0083824126049876213074 ;  /* 0x3c095663100d7423 */ /* 0x040fe2000001000f */
[----:B------:R-:W-:Y:S01]  /*0410*/  FFMA.FTZ R14, R9, R14, 0.16666397452354431152 ;  /* 0x3e2aa9f6090e7423 */ /* 0x000fe2000001000e */
[----:B------:R-:W-:Y:S02]  /*0420*/  FSETP.GT.AND P3, PT, R11, 128, PT ;  /* 0x430000000b00780b */ /* 0x000fe40003f64000 */
[C---:B------:R-:W-:Y:S01]  /*0430*/  FFMA.FTZ R15, R16.reuse, R13, 0.041667830199003219604 ;  /* 0x3d2aabe3100f7423 */ /* 0x040fe2000001000d */
[C---:B------:R-:W-:Y:S01]  /*0440*/  FFMA.FTZ R14, R9.reuse, R14, 0.49999994039535522461 ;  /* 0x3efffffe090e7423 */ /* 0x040fe2000001000e */
[----:B------:R-:W0:Y:S02]  /*0450*/  MUFU.EX2 R13, R11 ;  /* 0x0000000b000d7308 */ /* 0x000e240000000800 */
[----:B------:R-:W-:Y:S01]  /*0460*/  FFMA.FTZ R15, R16, R15, 0.16666397452354431152 ;  /* 0x3e2aa9f6100f7423 */ /* 0x000fe2000001000f */
[----:B------:R-:W-:-:S03]  /*0470*/  FMUL R14, R9, R14 ;  /* 0x0000000e090e7220 */ /* 0x000fc60000400000 */
[----:B------:R-:W-:-:S04]  /*0480*/  FFMA.FTZ R15, R16, R15, 0.49999994039535522461 ;  /* 0x3efffffe100f7423 */ /* 0x000fc8000001000f */
[C---:B------:R-:W-:Y:S01]  /*0490*/  FMUL R17, R16.reuse, R15 ;  /* 0x0000000f10117220 */ /* 0x040fe20000400000 */
[----:B------:R-:W-:Y:S02]  /*04a0*/  FFMA.FTZ R15, R9, R14, R9 ;  /* 0x0000000e090f7223 */ /* 0x000fe40000010009 */
[----:B------:R-:W1:Y:S01]  /*04b0*/  LDC.64 R8, c[0x0][0x218] ;  /* 0x00008600ff087b82 */ /* 0x000e620000000a00 */
[----:B------:R-:W-:Y:S01]  /*04c0*/  FFMA.FTZ R16, R16, R17, R16 ;  /* 0x0000001110107223 */ /* 0x000fe20000010010 */
[----:B0-----:R-:W-:Y:S01]  /*04d0*/  FADD R14, R13, -1 ;  /* 0xbf8000000d0e7421 */ /* 0x001fe20000000000 */
[----:B------:R-:W-:-:S03]  /*04e0*/  FADD R17, R12, -1 ;  /* 0xbf8000000c117421 */ /* 0x000fc60000000000 */
[----:B------:R-:W-:Y:S01]  /*04f0*/  FFMA.FTZ R13, R13, R16, R14 ;  /* 0x000000100d0d7223 */ /* 0x000fe2000001000e */
[----:B------:R-:W-:-:S03]  /*0500*/  FFMA.FTZ R12, R12, R15, R17 ;  /* 0x0000000f0c0c7223 */ /* 0x000fc60000010011 */
[----:B------:R-:W-:Y:S01]  /*0510*/  @!P2 FADD R13, R13, R13 ;  /* 0x0000000d0d0da221 */ /* 0x000fe20000000000 */
[----:B------:R-:W-:Y:S01]  /*0520*/  @!P4 FADD R12, R12, R12 ;  /* 0x0000000c0c0cc221 */ /* 0x000fe20000000000 */
[----:B------:R-:W-:Y:S02]  /*0530*/  FSETP.GT.AND P4, PT, R10, 128, PT ;  /* 0x430000000a00780b */ /* 0x000fe40003f84000 */
[----:B------:R-:W-:Y:S01]  /*0540*/  FSETP.GEU.AND P2, PT, R11, -25, PT ;  /* 0xc1c800000b00780b */ /* 0x000fe20003f4e000 */
[----:B------:R-:W-:Y:S01]  /*0550*/  FADD R11, R6, R6 ;  /* 0x00000006060b7221 */ /* 0x000fe20000000000 */
[----:B------:R-:W-:Y:S02]  /*0560*/  FSEL R13, R13, +INF , !P3 ;  /* 0x7f8000000d0d7808 */ /* 0x000fe40005800000 */
[----:B------:R-:W-:Y:S02]  /*0570*/  FSETP.GEU.AND P3, PT, R10, -25, PT ;  /* 0xc1c800000a00780b */ /* 0x000fe40003f6e000 */
[----:B------:R-:W-:-:S02]  /*0580*/  FSEL R12, R12, +INF , !P4 ;  /* 0x7f8000000c0c7808 */ /* 0x000fc40006000000 */
[----:B------:R-:W-:Y:S01]  /*0590*/  FSEL R10, R13, -1, P2 ;  /* 0xbf8000000d0a7808 */ /* 0x000fe20001000000 */
[C---:B------:R-:W-:Y:S01]  /*05a0*/  @!P0 FADD R10, R7.reuse, R7 ;  /* 0x00000007070a8221 */ /* 0x040fe20000000000 */
[----:B------:R-:W-:Y:S01]  /*05b0*/  @P1 FSEL R11, R12, -1, P3 ;  /* 0xbf8000000c0b1808 */ /* 0x000fe20001800000 */
[----:B-1----:R-:W-:Y:S01]  /*05c0*/  IMAD.WIDE R8, R0, 0x4, R8 ;  /* 0x0000000400087825 */ /* 0x002fe200078e0208 */
[C---:B------:R-:W-:Y:S02]  /*05d0*/  FSETP.GT.AND P1, PT, R6.reuse, RZ, PT ;  /* 0x000000ff0600720b */ /* 0x040fe40003f24000 */
[C---:B------:R-:W-:Y:S02]  /*05e0*/  FSETP.GT.AND P0, PT, R7.reuse, RZ, PT ;  /* 0x000000ff0700720b */ /* 0x040fe40003f04000 */
[----:B------:R-:W-:Y:S02]  /*05f0*/  FSEL R6, R6, R11, P1 ;  /* 0x0000000b06067208 */ /* 0x000fe40000800000 */
[----:B------:R-:W-:-:S05]  /*0600*/  FSEL R7, R7, R10, P0 ;  /* 0x0000000a07077208 */ /* 0x000fca0000000000 */
[----:B------:R-:W-:Y:S01]  /*0610*/  STG.E.64 desc[UR4][R8.64], R6 ;  /* 0x0000000608007986 */ /* 0x000fe2000c101b04 */
[----:B------:R-:W-:Y:S05]  /*0620*/  EXIT ;  /* 0x000000000000794d */ /* 0x000fea0003800000 */
.L_x_0:
[----:B------:R-:W-:-:S00]  /*0630*/  BRA `(.L_x_0) ;  /* 0xfffffffc00fc7947 */ /* 0x000fc0000383ffff */
[----:B------:R-:W-:-:S00]  /*0640*/  NOP ;  /* 0x0000000000007918 */ /* 0x000fc00000000000 */
        /* <DEDUP_REMOVED lines=11> */
.L_x_1:


//--------------------- .nv.global.init           --------------------------
	.section	.nv.global.init,"aw",@progbits
.nv.global.init:
	.type		_$_str,@object
	.size		_$_str,(_$_str_$_2 - _$_str)
_$_str:
        /*0000*/ 	.byte	0x5f, 0x5f, 0x43, 0x55, 0x44, 0x41, 0x5f, 0x46, 0x54, 0x5a, 0x00
	.type		_$_str_$_2,@object
	.size		_$_str_$_2,(.L_1 - _$_str_$_2)
_$_str_$_2:
        /*000b*/ 	.byte	0x5f, 0x5f, 0x43, 0x55, 0x44, 0x41, 0x5f, 0x50, 0x52, 0x45, 0x43, 0x5f, 0x53, 0x51, 0x52, 0x54
        /*001b*/ 	.byte	0x00
.L_1:


//--------------------- .nv.constant0.triton_poi_fused__native_batch_norm_legit_no_training_convolution_elu_23 --------------------------
	.section	.nv.constant0.triton_poi_fused__native_batch_norm_legit_no_training_convolution_elu_23,"a",@progbits
	.sectionflags	@""
	.align	4
.nv.constant0.triton_poi_fused__native_batch_norm_legit_no_training_convolution_elu_23:
	.zero		588
